//
// Generated by NVIDIA NVVM Compiler
//
// Compiler Build ID: CL-36424714
// Cuda compilation tools, release 13.0, V13.0.88
// Based on NVVM 20.0.0
//

.version 9.0
.target sm_100
.address_size 64

	// .globl	_Z9vectorAddPfS_S_

.visible .entry _Z9vectorAddPfS_S_(
	.param .u64 .ptr .align 1 _Z9vectorAddPfS_S__param_0,
	.param .u64 .ptr .align 1 _Z9vectorAddPfS_S__param_1,
	.param .u64 .ptr .align 1 _Z9vectorAddPfS_S__param_2
)
{
	.reg .pred 	%p<2>;
	.reg .b32 	%r<5>;
	.reg .b32 	%f<4>;
	.reg .b64 	%rd<11>;

	ld.param.u64 	%rd1, [_Z9vectorAddPfS_S__param_0];
	ld.param.u64 	%rd2, [_Z9vectorAddPfS_S__param_1];
	ld.param.u64 	%rd3, [_Z9vectorAddPfS_S__param_2];
	mov.u32 	%r2, %tid.x;
	mov.u32 	%r3, %ctaid.x;
	mov.u32 	%r4, %ntid.x;
	mad.lo.s32 	%r1, %r3, %r4, %r2;
	setp.gt.s32 	%p1, %r1, 999999;
	@%p1 bra 	$L__BB0_2;
	cvta.to.global.u64 	%rd4, %rd1;
	cvta.to.global.u64 	%rd5, %rd2;
	cvta.to.global.u64 	%rd6, %rd3;
	mul.wide.s32 	%rd7, %r1, 4;
	add.s64 	%rd8, %rd4, %rd7;
	ld.global.f32 	%f1, [%rd8];
	add.s64 	%rd9, %rd5, %rd7;
	ld.global.f32 	%f2, [%rd9];
	add.f32 	%f3, %f1, %f2;
	add.s64 	%rd10, %rd6, %rd7;
	st.global.f32 	[%rd10], %f3;
$L__BB0_2:
	ret;

}


// ===== COMPILED SASS (sm_100) =====

	.target	sm_100

	.elftype	@"ET_EXEC"


//--------------------- .note.nv.tkinfo           --------------------------
	.section	.note.nv.tkinfo,"",@"SHT_NOTE"
	.sectionflags	@"SHF_NOTE_NV_TKINFO"
	.tkinfo
        /*0018*/ 	.word	0x00000002
        /*0030*/ 	.string	""
        /*0030*/ 	.string	"ptxas"
        /*0030*/ 	.string	"Cuda compilation tools, release 13.0, V13.0.88"
        /*0030*/ 	.string	"Build cuda_13.0.r13.0/compiler.36424714_0"
        /*0030*/ 	.string	"-arch sm_100 -m 64 "



//--------------------- .note.nv.cuinfo           --------------------------
	.section	.note.nv.cuinfo,"",@"SHT_NOTE"
	.sectionflags	@"SHF_NOTE_NV_CUINFO"
        /*0018*/ 	.short	0x0002
        /*001a*/ 	.short	0x0064
        /*001c*/ 	.short	0x0082
	.zero		2


//--------------------- .nv.info                  --------------------------
	.section	.nv.info,"",@"SHT_CUDA_INFO"
	.align	4


	//----- nvinfo : EIATTR_REGCOUNT
	.align		4
        /*0000*/ 	.byte	0x04, 0x2f
        /*0002*/ 	.short	(.L_1 - .L_0)
	.align		4
.L_0:
        /*0004*/ 	.word	index@(_Z9vectorAddPfS_S_)
        /*0008*/ 	.word	0x0000000c


	//----- nvinfo : EIATTR_FRAME_SIZE
	.align		4
.L_1:
        /*000c*/ 	.byte	0x04, 0x11
        /*000e*/ 	.short	(.L_3 - .L_2)
	.align		4
.L_2:
        /*0010*/ 	.word	index@(_Z9vectorAddPfS_S_)
        /*0014*/ 	.word	0x00000000


	//----- nvinfo : EIATTR_MIN_STACK_SIZE
	.align		4
.L_3:
        /*0018*/ 	.byte	0x04, 0x12
        /*001a*/ 	.short	(.L_5 - .L_4)
	.align		4
.L_4:
        /*001c*/ 	.word	index@(_Z9vectorAddPfS_S_)
        /*0020*/ 	.word	0x00000000
.L_5:


//--------------------- .nv.compat                --------------------------
	.section	.nv.compat,"",@"SHT_CUDA_COMPAT_INFO"
	.align	4
        /*0000*/ 	.byte	0x02, 0x09, 0x00, 0x00, 0x02, 0x02, 0x01, 0x00, 0x02, 0x05, 0x05, 0x00, 0x03, 0x07, 0x01, 0x01
        /*0010*/ 	.byte	0x02, 0x03, 0x00, 0x00, 0x02, 0x06, 0x01, 0x00, 0x04, 0x0b, 0x08, 0x00, 0x09, 0x00, 0x00, 0x00
        /*0020*/ 	.byte	0x00, 0x00, 0x00, 0x00


//--------------------- .nv.info._Z9vectorAddPfS_S_ --------------------------
	.section	.nv.info._Z9vectorAddPfS_S_,"",@"SHT_CUDA_INFO"
	.sectionflags	@""
	.align	4


	//----- nvinfo : EIATTR_CUDA_API_VERSION
	.align		4
        /*0000*/ 	.byte	0x04, 0x37
        /*0002*/ 	.short	(.L_7 - .L_6)
.L_6:
        /*0004*/ 	.word	0x00000082


	//----- nvinfo : EIATTR_KPARAM_INFO
	.align		4
.L_7:
        /*0008*/ 	.byte	0x04, 0x17
        /*000a*/ 	.short	(.L_9 - .L_8)
.L_8:
        /*000c*/ 	.word	0x00000000
        /*0010*/ 	.short	0x0002
        /*0012*/ 	.short	0x0010
        /*0014*/ 	.byte	0x00, 0xf5, 0x21, 0x00


	//----- nvinfo : EIATTR_KPARAM_INFO
	.align		4
.L_9:
        /*0018*/ 	.byte	0x04, 0x17
        /*001a*/ 	.short	(.L_11 - .L_10)
.L_10:
        /*001c*/ 	.word	0x00000000
        /*0020*/ 	.short	0x0001
        /*0022*/ 	.short	0x0008
        /*0024*/ 	.byte	0x00, 0xf5, 0x21, 0x00


	//----- nvinfo : EIATTR_KPARAM_INFO
	.align		4
.L_11:
        /*0028*/ 	.byte	0x04, 0x17
        /*002a*/ 	.short	(.L_13 - .L_12)
.L_12:
        /*002c*/ 	.word	0x00000000
        /*0030*/ 	.short	0x0000
        /*0032*/ 	.short	0x0000
        /*0034*/ 	.byte	0x00, 0xf5, 0x21, 0x00


	//----- nvinfo : EIATTR_SPARSE_MMA_MASK
	.align		4
.L_13:
        /*0038*/ 	.byte	0x03, 0x50
        /*003a*/ 	.short	0x0000


	//----- nvinfo : EIATTR_MAXREG_COUNT
	.align		4
        /*003c*/ 	.byte	0x03, 0x1b
        /*003e*/ 	.short	0x00ff


	//----- nvinfo : EIATTR_MERCURY_ISA_VERSION
	.align		4
        /*0040*/ 	.byte	0x03, 0x5f
        /*0042*/ 	.short	0x0101


	//----- nvinfo : EIATTR_VRC_CTA_INIT_COUNT
	.align		4
        /*0044*/ 	.byte	0x02, 0x4a
	.zero		1
	.zero		1


	//----- nvinfo : EIATTR_EXIT_INSTR_OFFSETS
	.align		4
        /*0048*/ 	.byte	0x04, 0x1c
        /*004a*/ 	.short	(.L_15 - .L_14)


	//   ....[0]....
.L_14:
        /*004c*/ 	.word	0x00000060


	//   ....[1]....
        /*0050*/ 	.word	0x00000120


	//----- nvinfo : EIATTR_CBANK_PARAM_SIZE
	.align		4
.L_15:
        /*0054*/ 	.byte	0x03, 0x19
        /*0056*/ 	.short	0x0018


	//----- nvinfo : EIATTR_PARAM_CBANK
	.align		4
        /*0058*/ 	.byte	0x04, 0x0a
        /*005a*/ 	.short	(.L_17 - .L_16)
	.align		4
.L_16:
        /*005c*/ 	.word	index@(.nv.constant0._Z9vectorAddPfS_S_)
        /*0060*/ 	.short	0x0380
        /*0062*/ 	.short	0x0018


	//----- nvinfo : EIATTR_SW_WAR
	.align		4
.L_17:
        /*0064*/ 	.byte	0x04, 0x36
        /*0066*/ 	.short	(.L_19 - .L_18)
.L_18:
        /*0068*/ 	.word	0x00000008
.L_19:


//--------------------- .nv.callgraph             --------------------------
	.section	.nv.callgraph,"",@"SHT_CUDA_CALLGRAPH"
	.align	4
	.sectionentsize	8
	.align		4
        /*0000*/ 	.word	0x00000000
	.align		4
        /*0004*/ 	.word	0xffffffff
	.align		4
        /*0008*/ 	.word	0x00000000
	.align		4
        /*000c*/ 	.word	0xfffffffe
	.align		4
        /*0010*/ 	.word	0x00000000
	.align		4
        /*0014*/ 	.word	0xfffffffd
	.align		4
        /*0018*/ 	.word	0x00000000
	.align		4
        /*001c*/ 	.word	0xfffffffc


//--------------------- .text._Z9vectorAddPfS_S_  --------------------------
	.section	.text._Z9vectorAddPfS_S_,"ax",@progbits
	.align	128
        .global         _Z9vectorAddPfS_S_
        .type           _Z9vectorAddPfS_S_,@function
        .size           _Z9vectorAddPfS_S_,(.L_x_1 - _Z9vectorAddPfS_S_)
        .other          _Z9vectorAddPfS_S_,@"STO_CUDA_ENTRY STV_DEFAULT"
_Z9vectorAddPfS_S_:
.text._Z9vectorAddPfS_S_:
[----:B------:R-:W-:Y:S01]  /*0000*/  LDC R1, c[0x0][0x37c] ;  /* 0x0000df00ff017b82 */ /* 0x000fe20000000800 */
[----:B------:R-:W0:Y:S07]  /*0010*/  S2R R9, SR_TID.X ;  /* 0x0000000000097919 */ /* 0x000e2e0000002100 */
[----:B------:R-:W0:Y:S08]  /*0020*/  S2UR UR4, SR_CTAID.X ;  /* 0x00000000000479c3 */ /* 0x000e300000002500 */
[----:B------:R-:W0:Y:S02]  /*0030*/  LDC R0, c[0x0][0x360] ;  /* 0x0000d800ff007b82 */ /* 0x000e240000000800 */
[----:B0-----:R-:W-:-:S05]  /*0040*/  IMAD R9, R0, UR4, R9 ;  /* 0x0000000400097c24 */ /* 0x001fca000f8e0209 */
[----:B------:R-:W-:-:S13]  /*0050*/  ISETP.GT.AND P0, PT, R9, 0xf423f, PT ;  /* 0x000f423f0900780c */ /* 0x000fda0003f04270 */
[----:B------:R-:W-:Y:S05]  /*0060*/  @P0 EXIT ;  /* 0x000000000000094d */ /* 0x000fea0003800000 */
[----:B------:R-:W0:Y:S01]  /*0070*/  LDC.64 R2, c[0x0][0x380] ;  /* 0x0000e000ff027b82 */ /* 0x000e220000000a00 */
[----:B------:R-:W1:Y:S07]  /*0080*/  LDCU.64 UR4, c[0x0][0x358] ;  /* 0x00006b00ff0477ac */ /* 0x000e6e0008000a00 */
[----:B------:R-:W2:Y:S08]  /*0090*/  LDC.64 R4, c[0x0][0x388] ;  /* 0x0000e200ff047b82 */ /* 0x000eb00000000a00 */
[----:B------:R-:W3:Y:S01]  /*00a0*/  LDC.64 R6, c[0x0][0x390] ;  /* 0x0000e400ff067b82 */ /* 0x000ee20000000a00 */
[----:B0-----:R-:W-:-:S06]  /*00b0*/  IMAD.WIDE R2, R9, 0x4, R2 ;  /* 0x0000000409027825 */ /* 0x001fcc00078e0202 */
[----:B-1----:R-:W4:Y:S01]  /*00c0*/  LDG.E R2, desc[UR4][R2.64] ;  /* 0x0000000402027981 */ /* 0x002f22000c1e1900 */
[----:B--2---:R-:W-:-:S06]  /*00d0*/  IMAD.WIDE R4, R9, 0x4, R4 ;  /* 0x0000000409047825 */ /* 0x004fcc00078e0204 */
[----:B------:R-:W4:Y:S01]  /*00e0*/  LDG.E R5, desc[UR4][R4.64] ;  /* 0x0000000404057981 */ /* 0x000f22000c1e1900 */
[----:B---3--:R-:W-:-:S04]  /*00f0*/  IMAD.WIDE R6, R9, 0x4, R6 ;  /* 0x0000000409067825 */ /* 0x008fc800078e0206 */
[----:B----4-:R-:W-:-:S05]  /*0100*/  FADD R9, R2, R5 ;  /* 0x0000000502097221 */ /* 0x010fca0000000000 */
[----:B------:R-:W-:Y:S01]  /*0110*/  STG.E desc[UR4][R6.64], R9 ;  /* 0x0000000906007986 */ /* 0x000fe2000c101904 */
[----:B------:R-:W-:Y:S05]  /*0120*/  EXIT ;  /* 0x000000000000794d */ /* 0x000fea0003800000 */
.L_x_0:
[----:B------:R-:W-:-:S00]  /*0130*/  BRA `(.L_x_0) ;  /* 0xfffffffc00fc7947 */ /* 0x000fc0000383ffff */
[----:B------:R-:W-:-:S00]  /*0140*/  NOP ;  /* 0x0000000000007918 */ /* 0x000fc00000000000 */
        /* <DEDUP_REMOVED lines=11> */
.L_x_1:


//--------------------- .nv.shared.reserved.0     --------------------------
	.section	.nv.shared.reserved.0,"aw",@nobits
	.weak		__nv_reservedSMEM_offset_0_alias
	.size		__nv_reservedSMEM_offset_0_alias, 0, 64
	.other		__nv_reservedSMEM_offset_0_alias,@"STO_CUDA_RESERVED_SHARED STV_DEFAULT"
__nv_reservedSMEM_offset_0_alias:
	.zero		0
	.zero		64


//--------------------- .nv.constant0._Z9vectorAddPfS_S_ --------------------------
	.section	.nv.constant0._Z9vectorAddPfS_S_,"a",@progbits
	.sectionflags	@""
	.align	4
.nv.constant0._Z9vectorAddPfS_S_:
	.zero		920


//--------------------- SYMBOLS --------------------------

	.type		.nv.reservedSmem.offset0,@object
	.size		.nv.reservedSmem.offset0,0x4
